	.headerflags	@"EF_CUDA_TEXMODE_UNIFIED EF_CUDA_64BIT_ADDRESS EF_CUDA_ACCELERATORS EF_CUDA_SM90 EF_CUDA_VIRTUAL_SM(EF_CUDA_SM90)"
	.elftype	@"ET_EXEC"


//--------------------- .nv.info                  --------------------------
	.section	.nv.info,"",@"SHT_CUDA_INFO"
	.align	4


	//----- nvinfo : EIATTR_REGCOUNT
	.align		4
        /*0000*/ 	.byte	0x04, 0x2f
        /*0002*/ 	.short	(.L_1 - .L_0)
	.align		4
.L_0:
        /*0004*/ 	.word	index@(triton_poi_fused__unsafe_index_add_mul_sub_12)
        /*0008*/ 	.word	0x00000019


	//----- nvinfo : EIATTR_MIN_STACK_SIZE
	.align		4
.L_1:
        /*000c*/ 	.byte	0x04, 0x12
        /*000e*/ 	.short	(.L_3 - .L_2)
	.align		4
.L_2:
        /*0010*/ 	.word	index@(triton_poi_fused__unsafe_index_add_mul_sub_12)
        /*0014*/ 	.word	0x00000000


	//----- nvinfo : EIATTR_FRAME_SIZE
	.align		4
.L_3:
        /*0018*/ 	.byte	0x04, 0x11
        /*001a*/ 	.short	(.L_5 - .L_4)
	.align		4
.L_4:
        /*001c*/ 	.word	index@(triton_poi_fused__unsafe_index_add_mul_sub_12)
        /*0020*/ 	.word	0x00000000


	//----- nvinfo : EIATTR_MIN_STACK_SIZE
	.align		4
.L_5:
        /*0024*/ 	.byte	0x04, 0x12
        /*0026*/ 	.short	(.L_7 - .L_6)
	.align		4
.L_6:
        /*0028*/ 	.word	index@(triton_poi_fused__unsafe_index_add_mul_sub_12)
        /*002c*/ 	.word	0x00000000
.L_7:


//--------------------- .nv.info.triton_poi_fused__unsafe_index_add_mul_sub_12 --------------------------
	.section	.nv.info.triton_poi_fused__unsafe_index_add_mul_sub_12,"",@"SHT_CUDA_INFO"
	.sectionflags	@""
	.align	4


	//----- nvinfo : EIATTR_CUDA_API_VERSION
	.align		4
        /*0000*/ 	.byte	0x04, 0x37
        /*0002*/ 	.short	(.L_9 - .L_8)
.L_8:
        /*0004*/ 	.word	0x0000007c


	//----- nvinfo : EIATTR_KPARAM_INFO
	.align		4
.L_9:
        /*0008*/ 	.byte	0x04, 0x17
        /*000a*/ 	.short	(.L_11 - .L_10)
.L_10:
        /*000c*/ 	.word	0x00000000
        /*0010*/ 	.short	0x0006
        /*0012*/ 	.short	0x0030
        /*0014*/ 	.byte	0x00, 0xf0, 0x11, 0x00


	//----- nvinfo : EIATTR_KPARAM_INFO
	.align		4
.L_11:
        /*0018*/ 	.byte	0x04, 0x17
        /*001a*/ 	.short	(.L_13 - .L_12)
.L_12:
        /*001c*/ 	.word	0x00000000
        /*0020*/ 	.short	0x0005
        /*0022*/ 	.short	0x0028
        /*0024*/ 	.byte	0x00, 0xf4, 0x21, 0x00


	//----- nvinfo : EIATTR_KPARAM_INFO
	.align		4
.L_13:
        /*0028*/ 	.byte	0x04, 0x17
        /*002a*/ 	.short	(.L_15 - .L_14)
.L_14:
        /*002c*/ 	.word	0x00000000
        /*0030*/ 	.short	0x0004
        /*0032*/ 	.short	0x0020
        /*0034*/ 	.byte	0x00, 0xf4, 0x21, 0x00


	//----- nvinfo : EIATTR_KPARAM_INFO
	.align		4
.L_15:
        /*0038*/ 	.byte	0x04, 0x17
        /*003a*/ 	.short	(.L_17 - .L_16)
.L_16:
        /*003c*/ 	.word	0x00000000
        /*0040*/ 	.short	0x0003
        /*0042*/ 	.short	0x0018
        /*0044*/ 	.byte	0x00, 0xf4, 0x21, 0x00


	//----- nvinfo : EIATTR_KPARAM_INFO
	.align		4
.L_17:
        /*0048*/ 	.byte	0x04, 0x17
        /*004a*/ 	.short	(.L_19 - .L_18)
.L_18:
        /*004c*/ 	.word	0x00000000
        /*0050*/ 	.short	0x0002
        /*0052*/ 	.short	0x0010
        /*0054*/ 	.byte	0x00, 0xf4, 0x21, 0x00


	//----- nvinfo : EIATTR_KPARAM_INFO
	.align		4
.L_19:
        /*0058*/ 	.byte	0x04, 0x17
        /*005a*/ 	.short	(.L_21 - .L_20)
.L_20:
        /*005c*/ 	.word	0x00000000
        /*0060*/ 	.short	0x0001
        /*0062*/ 	.short	0x0008
        /*0064*/ 	.byte	0x00, 0xf4, 0x21, 0x00


	//----- nvinfo : EIATTR_KPARAM_INFO
	.align		4
.L_21:
        /*0068*/ 	.byte	0x04, 0x17
        /*006a*/ 	.short	(.L_23 - .L_22)
.L_22:
        /*006c*/ 	.word	0x00000000
        /*0070*/ 	.short	0x0000
        /*0072*/ 	.short	0x0000
        /*0074*/ 	.byte	0x00, 0xf4, 0x21, 0x00


	//----- nvinfo : EIATTR_SPARSE_MMA_MASK
	.align		4
.L_23:
        /*0078*/ 	.byte	0x03, 0x50
        /*007a*/ 	.short	0x0000


	//----- nvinfo : EIATTR_MAXREG_COUNT
	.align		4
        /*007c*/ 	.byte	0x03, 0x1b
        /*007e*/ 	.short	0x00ff


	//----- nvinfo : EIATTR_EXIT_INSTR_OFFSETS
	.align		4
        /*0080*/ 	.byte	0x04, 0x1c
        /*0082*/ 	.short	(.L_25 - .L_24)


	//   ....[0]....
.L_24:
        /*0084*/ 	.word	0x000004e0


	//----- nvinfo : EIATTR_REQNTID
	.align		4
.L_25:
        /*0088*/ 	.byte	0x04, 0x10
        /*008a*/ 	.short	(.L_27 - .L_26)
.L_26:
        /*008c*/ 	.word	0x00000100
        /*0090*/ 	.word	0x00000001
        /*0094*/ 	.word	0x00000001


	//----- nvinfo : EIATTR_CBANK_PARAM_SIZE
	.align		4
.L_27:
        /*0098*/ 	.byte	0x03, 0x19
        /*009a*/ 	.short	0x0034


	//----- nvinfo : EIATTR_PARAM_CBANK
	.align		4
        /*009c*/ 	.byte	0x04, 0x0a
        /*009e*/ 	.short	(.L_29 - .L_28)
	.align		4
.L_28:
        /*00a0*/ 	.word	index@(.nv.constant0.triton_poi_fused__unsafe_index_add_mul_sub_12)
        /*00a4*/ 	.short	0x0210
        /*00a6*/ 	.short	0x0034


	//----- nvinfo : EIATTR_SW_WAR
	.align		4
.L_29:
        /*00a8*/ 	.byte	0x04, 0x36
        /*00aa*/ 	.short	(.L_31 - .L_30)
.L_30:
        /*00ac*/ 	.word	0x00000008
.L_31:


//--------------------- .nv.callgraph             --------------------------
	.section	.nv.callgraph,"",@"SHT_CUDA_CALLGRAPH"
	.align	4
	.sectionentsize	8
	.align		4
        /*0000*/ 	.word	0x00000000
	.align		4
        /*0004*/ 	.word	0xffffffff
	.align		4
        /*0008*/ 	.word	0x00000000
	.align		4
        /*000c*/ 	.word	0xfffffffe
	.align		4
        /*0010*/ 	.word	0x00000000
	.align		4
        /*0014*/ 	.word	0xfffffffd
	.align		4
        /*0018*/ 	.word	0x00000000
	.align		4
        /*001c*/ 	.word	0xfffffffc


//--------------------- .text.triton_poi_fused__unsafe_index_add_mul_sub_12 --------------------------
	.section	.text.triton_poi_fused__unsafe_index_add_mul_sub_12,"ax",@progbits
	.align	128
        .global         triton_poi_fused__unsafe_index_add_mul_sub_12
        .type           triton_poi_fused__unsafe_index_add_mul_sub_12,@function
        .size           triton_poi_fused__unsafe_index_add_mul_sub_12,(.L_x_1 - triton_poi_fused__unsafe_index_add_mul_sub_12)
        .other          triton_poi_fused__unsafe_index_add_mul_sub_12,@"STO_CUDA_ENTRY STV_DEFAULT"
triton_poi_fused__unsafe_index_add_mul_sub_12:
.text.triton_poi_fused__unsafe_index_add_mul_sub_12:
[----:B------:R-:W-:Y:S01]  /*0000*/  LDC R1, c[0x0][0x28] ;  /* 0x00000a00ff017b82 */ /* 0x000fe20000000800 */
[----:B------:R-:W1:Y:S07]  /*0010*/  S2R R0, SR_TID.X ;  /* 0x0000000000007919 */ /* 0x000e6e0000002100 */
[----:B------:R-:W2:Y:S01]  /*0020*/  LDC.64 R14, c[0x0][0x210] ;  /* 0x00008400ff0e7b82 */ /* 0x000ea20000000a00 */
[----:B------:R-:W-:Y:S01]  /*0030*/  ULDC.64 UR4, c[0x0][0x208] ;  /* 0x0000820000047ab9 */ /* 0x000fe20000000a00 */
[----:B------:R-:W-:Y:S01]  /*0040*/  ULDC.64 UR6, c[0x0][0x220] ;  /* 0x0000880000067ab9 */ /* 0x000fe20000000a00 */
[----:B------:R-:W3:Y:S05]  /*0050*/  S2R R3, SR_CTAID.X ;  /* 0x0000000000037919 */ /* 0x000eea0000002500 */
[----:B------:R-:W4:Y:S01]  /*0060*/  LDC.64 R8, c[0x0][0x218] ;  /* 0x00008600ff087b82 */ /* 0x000f220000000a00 */
[----:B-1----:R-:W-:-:S05]  /*0070*/  IMAD.SHL.U32 R0, R0, 0x2, RZ ;  /* 0x0000000200007824 */ /* 0x002fca00078e00ff */
[----:B------:R-:W-:-:S05]  /*0080*/  LOP3.LUT R0, R0, 0x1fe, RZ, 0xc0, !PT ;  /* 0x000001fe00007812 */ /* 0x000fca00078ec0ff */
[----:B---3--:R-:W-:-:S05]  /*0090*/  IMAD R0, R3, 0x200, R0 ;  /* 0x0000020003007824 */ /* 0x008fca00078e0200 */
[----:B------:R-:W-:-:S04]  /*00a0*/  SHF.R.S32.HI R5, RZ, 0x1f, R0 ;  /* 0x0000001fff057819 */ /* 0x000fc80000011400 */
[----:B------:R-:W-:-:S04]  /*00b0*/  LEA.HI R2, R5, R0, RZ, 0x3 ;  /* 0x0000000005027211 */ /* 0x000fc800078f18ff */
[----:B------:R-:W-:Y:S02]  /*00c0*/  SHF.R.S32.HI R4, RZ, 0x3, R2 ;  /* 0x00000003ff047819 */ /* 0x000fe40000011402 */
[----:B------:R-:W-:Y:S02]  /*00d0*/  LOP3.LUT R7, R2, 0xfffffff8, RZ, 0xc0, !PT ;  /* 0xfffffff802077812 */ /* 0x000fe400078ec0ff */
[----:B------:R-:W-:-:S04]  /*00e0*/  LEA.HI R5, R4, R4, RZ, 0x3 ;  /* 0x0000000404057211 */ /* 0x000fc800078f18ff */
[----:B------:R-:W-:-:S05]  /*00f0*/  LOP3.LUT R5, R5, 0xfffffff8, RZ, 0xc0, !PT ;  /* 0xfffffff805057812 */ /* 0x000fca00078ec0ff */
[----:B------:R-:W-:-:S04]  /*0100*/  IMAD.IADD R5, R4, 0x1, -R5 ;  /* 0x0000000104057824 */ /* 0x000fc800078e0a05 */
[----:B--2---:R-:W-:Y:S02]  /*0110*/  IMAD.WIDE R14, R5, 0x8, R14 ;  /* 0x00000008050e7825 */ /* 0x004fe400078e020e */
[----:B------:R-:W1:Y:S04]  /*0120*/  LDC.64 R4, c[0x0][0x228] ;  /* 0x00008a00ff047b82 */ /* 0x000e680000000a00 */
[----:B------:R-:W2:Y:S01]  /*0130*/  LDG.E.EL.64 R14, desc[UR4][R14.64] ;  /* 0x000000040e0e7981 */ /* 0x000ea2000c2e1b00 */
[----:B------:R-:W-:-:S04]  /*0140*/  IMAD.IADD R12, R0, 0x1, -R7 ;  /* 0x00000001000c7824 */ /* 0x000fc800078e0a07 */
[----:B----4-:R-:W-:-:S06]  /*0150*/  IMAD.WIDE R8, R12, 0x8, R8 ;  /* 0x000000080c087825 */ /* 0x010fcc00078e0208 */
[----:B------:R-:W3:Y:S01]  /*0160*/  LDG.E.EL.128 R8, desc[UR4][R8.64] ;  /* 0x0000000408087981 */ /* 0x000ee2000c2e1d00 */
[----:B-1----:R-:W-:-:S06]  /*0170*/  IMAD.WIDE R4, R12, 0x8, R4 ;  /* 0x000000080c047825 */ /* 0x002fcc00078e0204 */
[----:B------:R-:W4:Y:S01]  /*0180*/  LDG.E.EL.128 R4, desc[UR4][R4.64] ;  /* 0x0000000404047981 */ /* 0x000f22000c2e1d00 */
[----:B------:R-:W-:-:S04]  /*0190*/  SHF.R.S32.HI R3, RZ, 0x16, R3 ;  /* 0x00000016ff037819 */ /* 0x000fc80000011403 */
[----:B------:R-:W-:-:S04]  /*01a0*/  SGXT R3, R3, 0x1 ;  /* 0x000000010303781a */ /* 0x000fc80000000200 */
[----:B------:R-:W-:Y:S02]  /*01b0*/  LEA.HI R3, R3, R0, RZ, 0x6 ;  /* 0x0000000003037211 */ /* 0x000fe400078f30ff */
[----:B--2---:R-:W-:-:S04]  /*01c0*/  SHF.R.U32.HI R13, RZ, 0x1d, R15 ;  /* 0x0000001dff0d7819 */ /* 0x004fc8000001160f */
[----:B------:R-:W-:-:S04]  /*01d0*/  LOP3.LUT R13, R13, 0x4, RZ, 0xc0, !PT ;  /* 0x000000040d0d7812 */ /* 0x000fc800078ec0ff */
[----:B------:R-:W-:Y:S02]  /*01e0*/  IADD3 R16, P0, R14, R13, RZ ;  /* 0x0000000d0e107210 */ /* 0x000fe40007f1e0ff */
[----:B---3--:R-:W-:-:S03]  /*01f0*/  SHF.R.U32.HI R19, RZ, 0x1b, R9 ;  /* 0x0000001bff137819 */ /* 0x008fc60000011609 */
[----:B------:R-:W-:Y:S01]  /*0200*/  IMAD.X R13, RZ, RZ, R15, P0 ;  /* 0x000000ffff0d7224 */ /* 0x000fe200000e060f */
[----:B------:R-:W-:Y:S01]  /*0210*/  LEA R2, P0, R8, UR6, 0x2 ;  /* 0x0000000608027c11 */ /* 0x000fe2000f8010ff */
[----:B------:R-:W-:Y:S01]  /*0220*/  IMAD.SHL.U32 R14, R16, 0x10, RZ ;  /* 0x00000010100e7824 */ /* 0x000fe200078e00ff */
[----:B------:R-:W-:Y:S02]  /*0230*/  SHF.R.U32.HI R15, RZ, 0x1b, R11 ;  /* 0x0000001bff0f7819 */ /* 0x000fe4000001160b */
[----:B------:R-:W-:Y:S02]  /*0240*/  LEA R17, P1, R10, UR6, 0x2 ;  /* 0x000000060a117c11 */ /* 0x000fe4000f8210ff */
[----:B------:R-:W-:Y:S02]  /*0250*/  LEA.HI.X R18, R8, UR7, R9, 0x2, P0 ;  /* 0x0000000708127c11 */ /* 0x000fe400080f1409 */
[----:B------:R-:W-:Y:S02]  /*0260*/  SHF.L.U64.HI R13, R16, 0x4, R13 ;  /* 0x00000004100d7819 */ /* 0x000fe4000001020d */
[----:B------:R-:W-:-:S02]  /*0270*/  LOP3.LUT R15, R15, 0x10, RZ, 0xc0, !PT ;  /* 0x000000100f0f7812 */ /* 0x000fc400078ec0ff */
[----:B----4-:R-:W-:Y:S02]  /*0280*/  LEA R9, P4, R4, UR6, 0x2 ;  /* 0x0000000604097c11 */ /* 0x010fe4000f8810ff */
[----:B------:R-:W-:Y:S02]  /*0290*/  LEA.HI.X R16, R10, UR7, R11, 0x2, P1 ;  /* 0x000000070a107c11 */ /* 0x000fe400088f140b */
[--C-:B------:R-:W-:Y:S02]  /*02a0*/  SHF.R.U32.HI R11, RZ, 0x1b, R5.reuse ;  /* 0x0000001bff0b7819 */ /* 0x100fe40000011605 */
[----:B------:R-:W-:Y:S02]  /*02b0*/  LEA.HI.X R20, R4, UR7, R5, 0x2, P4 ;  /* 0x0000000704147c11 */ /* 0x000fe4000a0f1405 */
[----:B------:R-:W1:Y:S01]  /*02c0*/  LDC.64 R4, c[0x0][0x230] ;  /* 0x00008c00ff047b82 */ /* 0x000e620000000a00 */
[----:B------:R-:W-:Y:S02]  /*02d0*/  IADD3 R8, P2, P3, R14, R17, R15 ;  /* 0x000000110e087210 */ /* 0x000fe40007b5e00f */
[----:B------:R-:W-:-:S02]  /*02e0*/  LOP3.LUT R19, R19, 0x10, RZ, 0xc0, !PT ;  /* 0x0000001013137812 */ /* 0x000fc400078ec0ff */
[----:B------:R-:W-:Y:S02]  /*02f0*/  LEA R15, P4, R6, UR6, 0x2 ;  /* 0x00000006060f7c11 */ /* 0x000fe4000f8810ff */
[----:B------:R-:W-:Y:S02]  /*0300*/  SHF.R.U32.HI R10, RZ, 0x1b, R7 ;  /* 0x0000001bff0a7819 */ /* 0x000fe40000011607 */
[----:B------:R-:W-:Y:S02]  /*0310*/  LOP3.LUT R11, R11, 0x10, RZ, 0xc0, !PT ;  /* 0x000000100b0b7812 */ /* 0x000fe400078ec0ff */
[----:B------:R-:W-:Y:S02]  /*0320*/  IADD3 R2, P0, P1, R14, R2, R19 ;  /* 0x000000020e027210 */ /* 0x000fe4000791e013 */
[----:B------:R-:W-:Y:S02]  /*0330*/  LEA.HI.X R22, R6, UR7, R7, 0x2, P4 ;  /* 0x0000000706167c11 */ /* 0x000fe4000a0f1407 */
[----:B------:R-:W-:-:S02]  /*0340*/  LOP3.LUT R7, R10, 0x10, RZ, 0xc0, !PT ;  /* 0x000000100a077812 */ /* 0x000fc400078ec0ff */
[C---:B------:R-:W-:Y:S02]  /*0350*/  IADD3 R6, P4, P5, R14.reuse, R9, R11 ;  /* 0x000000090e067210 */ /* 0x040fe40007d9e00b */
[----:B------:R-:W-:Y:S02]  /*0360*/  SHF.R.S32.HI R11, RZ, 0x6, R3 ;  /* 0x00000006ff0b7819 */ /* 0x000fe40000011403 */
[----:B------:R-:W-:Y:S02]  /*0370*/  IADD3.X R3, R13, R18, RZ, P0, P1 ;  /* 0x000000120d037210 */ /* 0x000fe400007e24ff */
[----:B------:R-:W-:Y:S01]  /*0380*/  IADD3 R10, P0, P1, R14, R15, R7 ;  /* 0x0000000f0e0a7210 */ /* 0x000fe2000791e007 */
[----:B------:R-:W-:Y:S01]  /*0390*/  IMAD.SHL.U32 R15, R11, 0x10, RZ ;  /* 0x000000100b0f7824 */ /* 0x000fe200078e00ff */
[C---:B------:R-:W-:Y:S02]  /*03a0*/  IADD3.X R9, R13.reuse, R16, RZ, P2, P3 ;  /* 0x000000100d097210 */ /* 0x040fe400017e64ff */
[----:B------:R-:W-:Y:S01]  /*03b0*/  IADD3.X R7, R13, R20, RZ, P4, P5 ;  /* 0x000000140d077210 */ /* 0x000fe200027ea4ff */
[----:B------:R-:W-:Y:S01]  /*03c0*/  IMAD.WIDE R2, R15, 0x4, R2 ;  /* 0x000000040f027825 */ /* 0x000fe200078e0202 */
[----:B------:R-:W-:-:S03]  /*03d0*/  IADD3.X R11, R13, R22, RZ, P0, P1 ;  /* 0x000000160d0b7210 */ /* 0x000fc600007e24ff */
[C---:B------:R-:W-:Y:S02]  /*03e0*/  IMAD.WIDE R8, R15.reuse, 0x4, R8 ;  /* 0x000000040f087825 */ /* 0x040fe400078e0208 */
[----:B------:R-:W2:Y:S02]  /*03f0*/  LDG.E.EL R3, desc[UR4][R2.64] ;  /* 0x0000000402037981 */ /* 0x000ea4000c2e1900 */
[C---:B------:R-:W-:Y:S02]  /*0400*/  IMAD.WIDE R6, R15.reuse, 0x4, R6 ;  /* 0x000000040f067825 */ /* 0x040fe400078e0206 */
[----:B------:R-:W3:Y:S02]  /*0410*/  LDG.E.EL R8, desc[UR4][R8.64] ;  /* 0x0000000408087981 */ /* 0x000ee4000c2e1900 */
[----:B------:R-:W-:Y:S02]  /*0420*/  IMAD.WIDE R10, R15, 0x4, R10 ;  /* 0x000000040f0a7825 */ /* 0x000fe400078e020a */
[----:B------:R-:W2:Y:S02]  /*0430*/  LDG.E.EL R6, desc[UR4][R6.64] ;  /* 0x0000000406067981 */ /* 0x000ea4000c2e1900 */
[----:B-1----:R-:W-:-:S02]  /*0440*/  IMAD.WIDE R4, R12, 0x4, R4 ;  /* 0x000000040c047825 */ /* 0x002fc400078e0204 */
[----:B------:R-:W3:Y:S01]  /*0450*/  LDG.E.EL R11, desc[UR4][R10.64] ;  /* 0x000000040a0b7981 */ /* 0x000ee2000c2e1900 */
[----:B------:R-:W1:Y:S03]  /*0460*/  LDC.64 R12, c[0x0][0x238] ;  /* 0x00008e00ff0c7b82 */ /* 0x000e660000000a00 */
[----:B------:R-:W4:Y:S01]  /*0470*/  LDG.E.EL.64 R4, desc[UR4][R4.64] ;  /* 0x0000000404047981 */ /* 0x000f22000c2e1b00 */
[----:B-1----:R-:W-:-:S04]  /*0480*/  IMAD.WIDE R12, R0, 0x4, R12 ;  /* 0x00000004000c7825 */ /* 0x002fc800078e020c */
[----:B--2---:R-:W-:Y:S01]  /*0490*/  FADD R14, -R3, R6 ;  /* 0x00000006030e7221 */ /* 0x004fe20000000100 */
[----:B---3--:R-:W-:-:S03]  /*04a0*/  FADD R15, -R8, R11 ;  /* 0x0000000b080f7221 */ /* 0x008fc60000000100 */
[----:B----4-:R-:W-:Y:S01]  /*04b0*/  FFMA R14, R4, R14, R3 ;  /* 0x0000000e040e7223 */ /* 0x010fe20000000003 */
[----:B------:R-:W-:-:S05]  /*04c0*/  FFMA R15, R5, R15, R8 ;  /* 0x0000000f050f7223 */ /* 0x000fca0000000008 */
[----:B------:R-:W-:Y:S01]  /*04d0*/  STG.E.64 desc[UR4][R12.64], R14 ;  /* 0x0000000e0c007986 */ /* 0x000fe2000c101b04 */
[----:B------:R-:W-:Y:S05]  /*04e0*/  EXIT ;  /* 0x000000000000794d */ /* 0x000fea0003800000 */
.L_x_0:
[----:B------:R-:W-:-:S00]  /*04f0*/  BRA `(.L_x_0) ;  /* 0xfffffffc00fc7947 */ /* 0x000fc0000383ffff */
[----:B------:R-:W-:-:S00]  /*0500*/  NOP ;  /* 0x0000000000007918 */ /* 0x000fc00000000000 */
[----:B------:R-:W-:-:S00]  /*0510*/  NOP ;  /* 0x0000000000007918 */ /* 0x000fc00000000000 */
[----:B------:R-:W-:-:S00]  /*0520*/  NOP ;  /* 0x0000000000007918 */ /* 0x000fc00000000000 */
[----:B------:R-:W-:-:S00]  /*0530*/  NOP ;  /* 0x0000000000007918 */ /* 0x000fc00000000000 */
[----:B------:R-:W-:-:S00]  /*0540*/  NOP ;  /* 0x0000000000007918 */ /* 0x000fc00000000000 */
[----:B------:R-:W-:-:S00]  /*0550*/  NOP ;  /* 0x0000000000007918 */ /* 0x000fc00000000000 */
[----:B------:R-:W-:-:S00]  /*0560*/  NOP ;  /* 0x0000000000007918 */ /* 0x000fc00000000000 */
[----:B------:R-:W-:-:S00]  /*0570*/  NOP ;  /* 0x0000000000007918 */ /* 0x000fc00000000000 */
.L_x_1:


//--------------------- .nv.constant0.triton_poi_fused__unsafe_index_add_mul_sub_12 --------------------------
	.section	.nv.constant0.triton_poi_fused__unsafe_index_add_mul_sub_12,"a",@progbits
	.sectionflags	@""
	.align	4
.nv.constant0.triton_poi_fused__unsafe_index_add_mul_sub_12:
	.zero		580
